//
// Generated by NVIDIA NVVM Compiler
//
// Compiler Build ID: CL-36424714
// Cuda compilation tools, release 13.0, V13.0.88
// Based on NVVM 20.0.0
//

.version 9.0
.target sm_100
.address_size 64

	// .globl	_Z13sigmoidKernelPKfPfi

.visible .entry _Z13sigmoidKernelPKfPfi(
	.param .u64 .ptr .align 1 _Z13sigmoidKernelPKfPfi_param_0,
	.param .u64 .ptr .align 1 _Z13sigmoidKernelPKfPfi_param_1,
	.param .u32 _Z13sigmoidKernelPKfPfi_param_2
)
{
	.reg .pred 	%p<2>;
	.reg .b32 	%r<8>;
	.reg .b32 	%f<15>;
	.reg .b64 	%rd<8>;

	ld.param.u64 	%rd1, [_Z13sigmoidKernelPKfPfi_param_0];
	ld.param.u64 	%rd2, [_Z13sigmoidKernelPKfPfi_param_1];
	ld.param.u32 	%r2, [_Z13sigmoidKernelPKfPfi_param_2];
	mov.u32 	%r3, %ctaid.x;
	mov.u32 	%r4, %ntid.x;
	mov.u32 	%r5, %tid.x;
	mad.lo.s32 	%r1, %r3, %r4, %r5;
	setp.ge.s32 	%p1, %r1, %r2;
	@%p1 bra 	$L__BB0_2;
	cvta.to.global.u64 	%rd3, %rd1;
	cvta.to.global.u64 	%rd4, %rd2;
	mul.wide.s32 	%rd5, %r1, 4;
	add.s64 	%rd6, %rd3, %rd5;
	ld.global.f32 	%f1, [%rd6];
	fma.rn.f32 	%f2, %f1, 0fBBBB989D, 0f3F000000;
	cvt.sat.f32.f32 	%f3, %f2;
	mov.f32 	%f4, 0f4B400001;
	mov.f32 	%f5, 0f437C0000;
	fma.rm.f32 	%f6, %f3, %f5, %f4;
	add.f32 	%f7, %f6, 0fCB40007F;
	neg.f32 	%f8, %f7;
	fma.rn.f32 	%f9, %f1, 0fBFB8AA3B, %f8;
	fma.rn.f32 	%f10, %f1, 0fB2A57060, %f9;
	mov.b32 	%r6, %f6;
	shl.b32 	%r7, %r6, 23;
	mov.b32 	%f11, %r7;
	ex2.approx.ftz.f32 	%f12, %f10;
	fma.rn.f32 	%f13, %f12, %f11, 0f3F800000;
	rcp.rn.f32 	%f14, %f13;
	add.s64 	%rd7, %rd4, %rd5;
	st.global.f32 	[%rd7], %f14;
$L__BB0_2:
	ret;

}


// ===== COMPILED SASS (sm_100) =====

	.target	sm_100

	.elftype	@"ET_EXEC"


//--------------------- .note.nv.tkinfo           --------------------------
	.section	.note.nv.tkinfo,"",@"SHT_NOTE"
	.sectionflags	@"SHF_NOTE_NV_TKINFO"
	.tkinfo
        /*0018*/ 	.word	0x00000002
        /*0030*/ 	.string	""
        /*0030*/ 	.string	"ptxas"
        /*0030*/ 	.string	"Cuda compilation tools, release 13.0, V13.0.88"
        /*0030*/ 	.string	"Build cuda_13.0.r13.0/compiler.36424714_0"
        /*0030*/ 	.string	"-arch sm_100 -m 64 "



//--------------------- .note.nv.cuinfo           --------------------------
	.section	.note.nv.cuinfo,"",@"SHT_NOTE"
	.sectionflags	@"SHF_NOTE_NV_CUINFO"
        /*0018*/ 	.short	0x0002
        /*001a*/ 	.short	0x0064
        /*001c*/ 	.short	0x0082
	.zero		2


//--------------------- .nv.info                  --------------------------
	.section	.nv.info,"",@"SHT_CUDA_INFO"
	.align	4


	//----- nvinfo : EIATTR_REGCOUNT
	.align		4
        /*0000*/ 	.byte	0x04, 0x2f
        /*0002*/ 	.short	(.L_1 - .L_0)
	.align		4
.L_0:
        /*0004*/ 	.word	index@(_Z13sigmoidKernelPKfPfi)
        /*0008*/ 	.word	0x0000000e


	//----- nvinfo : EIATTR_FRAME_SIZE
	.align		4
.L_1:
        /*000c*/ 	.byte	0x04, 0x11
        /*000e*/ 	.short	(.L_3 - .L_2)
	.align		4
.L_2:
        /*0010*/ 	.word	index@($__internal_0_$__cuda_sm20_rcp_rn_f32_slowpath)
        /*0014*/ 	.word	0x00000000


	//----- nvinfo : EIATTR_FRAME_SIZE
	.align		4
.L_3:
        /*0018*/ 	.byte	0x04, 0x11
        /*001a*/ 	.short	(.L_5 - .L_4)
	.align		4
.L_4:
        /*001c*/ 	.word	index@(_Z13sigmoidKernelPKfPfi)
        /*0020*/ 	.word	0x00000000


	//----- nvinfo : EIATTR_MIN_STACK_SIZE
	.align		4
.L_5:
        /*0024*/ 	.byte	0x04, 0x12
        /*0026*/ 	.short	(.L_7 - .L_6)
	.align		4
.L_6:
        /*0028*/ 	.word	index@(_Z13sigmoidKernelPKfPfi)
        /*002c*/ 	.word	0x00000000
.L_7:


//--------------------- .nv.compat                --------------------------
	.section	.nv.compat,"",@"SHT_CUDA_COMPAT_INFO"
	.align	4
        /*0000*/ 	.byte	0x02, 0x09, 0x00, 0x00, 0x02, 0x02, 0x01, 0x00, 0x02, 0x05, 0x05, 0x00, 0x03, 0x07, 0x01, 0x01
        /*0010*/ 	.byte	0x02, 0x03, 0x00, 0x00, 0x02, 0x06, 0x01, 0x00, 0x04, 0x0b, 0x08, 0x00, 0x09, 0x00, 0x00, 0x00
        /*0020*/ 	.byte	0x00, 0x00, 0x00, 0x00


//--------------------- .nv.info._Z13sigmoidKernelPKfPfi --------------------------
	.section	.nv.info._Z13sigmoidKernelPKfPfi,"",@"SHT_CUDA_INFO"
	.sectionflags	@""
	.align	4


	//----- nvinfo : EIATTR_CUDA_API_VERSION
	.align		4
        /*0000*/ 	.byte	0x04, 0x37
        /*0002*/ 	.short	(.L_9 - .L_8)
.L_8:
        /*0004*/ 	.word	0x00000082


	//----- nvinfo : EIATTR_KPARAM_INFO
	.align		4
.L_9:
        /*0008*/ 	.byte	0x04, 0x17
        /*000a*/ 	.short	(.L_11 - .L_10)
.L_10:
        /*000c*/ 	.word	0x00000000
        /*0010*/ 	.short	0x0002
        /*0012*/ 	.short	0x0010
        /*0014*/ 	.byte	0x00, 0xf0, 0x11, 0x00


	//----- nvinfo : EIATTR_KPARAM_INFO
	.align		4
.L_11:
        /*0018*/ 	.byte	0x04, 0x17
        /*001a*/ 	.short	(.L_13 - .L_12)
.L_12:
        /*001c*/ 	.word	0x00000000
        /*0020*/ 	.short	0x0001
        /*0022*/ 	.short	0x0008
        /*0024*/ 	.byte	0x00, 0xf5, 0x21, 0x00


	//----- nvinfo : EIATTR_KPARAM_INFO
	.align		4
.L_13:
        /*0028*/ 	.byte	0x04, 0x17
        /*002a*/ 	.short	(.L_15 - .L_14)
.L_14:
        /*002c*/ 	.word	0x00000000
        /*0030*/ 	.short	0x0000
        /*0032*/ 	.short	0x0000
        /*0034*/ 	.byte	0x00, 0xf5, 0x21, 0x00


	//----- nvinfo : EIATTR_SPARSE_MMA_MASK
	.align		4
.L_15:
        /*0038*/ 	.byte	0x03, 0x50
        /*003a*/ 	.short	0x0000


	//----- nvinfo : EIATTR_MAXREG_COUNT
	.align		4
        /*003c*/ 	.byte	0x03, 0x1b
        /*003e*/ 	.short	0x00ff


	//----- nvinfo : EIATTR_MERCURY_ISA_VERSION
	.align		4
        /*0040*/ 	.byte	0x03, 0x5f
        /*0042*/ 	.short	0x0101


	//----- nvinfo : EIATTR_VRC_CTA_INIT_COUNT
	.align		4
        /*0044*/ 	.byte	0x02, 0x4a
	.zero		1
	.zero		1


	//----- nvinfo : EIATTR_EXIT_INSTR_OFFSETS
	.align		4
        /*0048*/ 	.byte	0x04, 0x1c
        /*004a*/ 	.short	(.L_17 - .L_16)


	//   ....[0]....
.L_16:
        /*004c*/ 	.word	0x00000070


	//   ....[1]....
        /*0050*/ 	.word	0x00000260


	//----- nvinfo : EIATTR_CRS_STACK_SIZE
	.align		4
.L_17:
        /*0054*/ 	.byte	0x04, 0x1e
        /*0056*/ 	.short	(.L_19 - .L_18)
.L_18:
        /*0058*/ 	.word	0x00000000


	//----- nvinfo : EIATTR_CBANK_PARAM_SIZE
	.align		4
.L_19:
        /*005c*/ 	.byte	0x03, 0x19
        /*005e*/ 	.short	0x0014


	//----- nvinfo : EIATTR_PARAM_CBANK
	.align		4
        /*0060*/ 	.byte	0x04, 0x0a
        /*0062*/ 	.short	(.L_21 - .L_20)
	.align		4
.L_20:
        /*0064*/ 	.word	index@(.nv.constant0._Z13sigmoidKernelPKfPfi)
        /*0068*/ 	.short	0x0380
        /*006a*/ 	.short	0x0014


	//----- nvinfo : EIATTR_SW_WAR
	.align		4
.L_21:
        /*006c*/ 	.byte	0x04, 0x36
        /*006e*/ 	.short	(.L_23 - .L_22)
.L_22:
        /*0070*/ 	.word	0x00000008
.L_23:


//--------------------- .nv.callgraph             --------------------------
	.section	.nv.callgraph,"",@"SHT_CUDA_CALLGRAPH"
	.align	4
	.sectionentsize	8
	.align		4
        /*0000*/ 	.word	0x00000000
	.align		4
        /*0004*/ 	.word	0xffffffff
	.align		4
        /*0008*/ 	.word	0x00000000
	.align		4
        /*000c*/ 	.word	0xfffffffe
	.align		4
        /*0010*/ 	.word	0x00000000
	.align		4
        /*0014*/ 	.word	0xfffffffd
	.align		4
        /*0018*/ 	.word	0x00000000
	.align		4
        /*001c*/ 	.word	0xfffffffc


//--------------------- .text._Z13sigmoidKernelPKfPfi --------------------------
	.section	.text._Z13sigmoidKernelPKfPfi,"ax",@progbits
	.align	128
        .global         _Z13sigmoidKernelPKfPfi
        .type           _Z13sigmoidKernelPKfPfi,@function
        .size           _Z13sigmoidKernelPKfPfi,(.L_x_8 - _Z13sigmoidKernelPKfPfi)
        .other          _Z13sigmoidKernelPKfPfi,@"STO_CUDA_ENTRY STV_DEFAULT"
_Z13sigmoidKernelPKfPfi:
.text._Z13sigmoidKernelPKfPfi:
[----:B------:R-:W-:Y:S01]  /*0000*/  LDC R1, c[0x0][0x37c] ;  /* 0x0000df00ff017b82 */ /* 0x000fe20000000800 */
[----:B------:R-:W0:Y:S07]  /*0010*/  S2R R0, SR_TID.X ;  /* 0x0000000000007919 */ /* 0x000e2e0000002100 */
[----:B------:R-:W0:Y:S01]  /*0020*/  S2UR UR4, SR_CTAID.X ;  /* 0x00000000000479c3 */ /* 0x000e220000002500 */
[----:B------:R-:W1:Y:S07]  /*0030*/  LDCU UR5, c[0x0][0x390] ;  /* 0x00007200ff0577ac */ /* 0x000e6e0008000800 */
[----:B------:R-:W0:Y:S02]  /*0040*/  LDC R3, c[0x0][0x360] ;  /* 0x0000d800ff037b82 */ /* 0x000e240000000800 */
[----:B0-----:R-:W-:-:S05]  /*0050*/  IMAD R3, R3, UR4, R0 ;  /* 0x0000000403037c24 */ /* 0x001fca000f8e0200 */
[----:B-1----:R-:W-:-:S13]  /*0060*/  ISETP.GE.AND P0, PT, R3, UR5, PT ;  /* 0x0000000503007c0c */ /* 0x002fda000bf06270 */
[----:B------:R-:W-:Y:S05]  /*0070*/  @P0 EXIT ;  /* 0x000000000000094d */ /* 0x000fea0003800000 */
[----:B------:R-:W0:Y:S01]  /*0080*/  LDC.64 R4, c[0x0][0x380] ;  /* 0x0000e000ff047b82 */ /* 0x000e220000000a00 */
[----:B------:R-:W1:Y:S01]  /*0090*/  LDCU.64 UR4, c[0x0][0x358] ;  /* 0x00006b00ff0477ac */ /* 0x000e620008000a00 */
[----:B0-----:R-:W-:-:S06]  /*00a0*/  IMAD.WIDE R4, R3, 0x4, R4 ;  /* 0x0000000403047825 */ /* 0x001fcc00078e0204 */
[----:B-1----:R-:W2:Y:S01]  /*00b0*/  LDG.E R4, desc[UR4][R4.64] ;  /* 0x0000000404047981 */ /* 0x002ea2000c1e1900 */
[----:B------:R-:W-:Y:S01]  /*00c0*/  IMAD.MOV.U32 R7, RZ, RZ, 0x3bbb989d ;  /* 0x3bbb989dff077424 */ /* 0x000fe200078e00ff */
[----:B------:R-:W-:Y:S01]  /*00d0*/  BSSY.RECONVERGENT B0, `(.L_x_0) ;  /* 0x0000015000007945 */ /* 0x000fe20003800200 */
[----:B------:R-:W-:Y:S02]  /*00e0*/  IMAD.MOV.U32 R9, RZ, RZ, 0x437c0000 ;  /* 0x437c0000ff097424 */ /* 0x000fe400078e00ff */
[----:B--2---:R-:W-:-:S04]  /*00f0*/  FFMA.SAT R0, R4, -R7, 0.5 ;  /* 0x3f00000004007423 */ /* 0x004fc80000002807 */
[----:B------:R-:W-:-:S04]  /*0100*/  FFMA.RM R0, R0, R9, 12582913 ;  /* 0x4b40000100007423 */ /* 0x000fc80000004009 */
[C---:B------:R-:W-:Y:S01]  /*0110*/  FADD R7, R0.reuse, -12583039 ;  /* 0xcb40007f00077421 */ /* 0x040fe20000000000 */
[----:B------:R-:W-:-:S03]  /*0120*/  SHF.L.U32 R0, R0, 0x17, RZ ;  /* 0x0000001700007819 */ /* 0x000fc600000006ff */
[----:B------:R-:W-:-:S04]  /*0130*/  FFMA R7, R4, -1.4426950216293334961, -R7 ;  /* 0xbfb8aa3b04077823 */ /* 0x000fc80000000807 */
[----:B------:R-:W-:-:S06]  /*0140*/  FFMA R7, R4, -1.925963033500011079e-08, R7 ;  /* 0xb2a5706004077823 */ /* 0x000fcc0000000007 */
[----:B------:R-:W0:Y:S02]  /*0150*/  MUFU.EX2 R7, R7 ;  /* 0x0000000700077308 */ /* 0x000e240000000800 */
[----:B0-----:R-:W-:-:S04]  /*0160*/  FFMA R0, R0, R7, 1 ;  /* 0x3f80000000007423 */ /* 0x001fc80000000007 */
[----:B------:R-:W-:-:S05]  /*0170*/  VIADD R2, R0, 0x1800000 ;  /* 0x0180000000027836 */ /* 0x000fca0000000000 */
[----:B------:R-:W-:-:S04]  /*0180*/  LOP3.LUT R2, R2, 0x7f800000, RZ, 0xc0, !PT ;  /* 0x7f80000002027812 */ /* 0x000fc800078ec0ff */
[----:B------:R-:W-:-:S13]  /*0190*/  ISETP.GT.U32.AND P0, PT, R2, 0x1ffffff, PT ;  /* 0x01ffffff0200780c */ /* 0x000fda0003f04070 */
[----:B------:R-:W-:Y:S05]  /*01a0*/  @P0 BRA `(.L_x_1) ;  /* 0x00000000000c0947 */ /* 0x000fea0003800000 */
[----:B------:R-:W-:-:S07]  /*01b0*/  MOV R4, 0x1d0 ;  /* 0x000001d000047802 */ /* 0x000fce0000000f00 */
[----:B------:R-:W-:Y:S05]  /*01c0*/  CALL.REL.NOINC `($__internal_0_$__cuda_sm20_rcp_rn_f32_slowpath) ;  /* 0x0000000000287944 */ /* 0x000fea0003c00000 */
[----:B------:R-:W-:Y:S05]  /*01d0*/  BRA `(.L_x_2) ;  /* 0x0000000000107947 */ /* 0x000fea0003800000 */
.L_x_1:
[----:B------:R-:W0:Y:S02]  /*01e0*/  MUFU.RCP R7, R0 ;  /* 0x0000000000077308 */ /* 0x000e240000001000 */
[----:B0-----:R-:W-:-:S04]  /*01f0*/  FFMA R2, R0, R7, -1 ;  /* 0xbf80000000027423 */ /* 0x001fc80000000007 */
[----:B------:R-:W-:-:S04]  /*0200*/  FADD.FTZ R2, -R2, -RZ ;  /* 0x800000ff02027221 */ /* 0x000fc80000010100 */
[----:B------:R-:W-:-:S07]  /*0210*/  FFMA R7, R7, R2, R7 ;  /* 0x0000000207077223 */ /* 0x000fce0000000007 */
.L_x_2:
[----:B------:R-:W-:Y:S05]  /*0220*/  BSYNC.RECONVERGENT B0 ;  /* 0x0000000000007941 */ /* 0x000fea0003800200 */
.L_x_0:
[----:B------:R-:W0:Y:S02]  /*0230*/  LDC.64 R4, c[0x0][0x388] ;  /* 0x0000e200ff047b82 */ /* 0x000e240000000a00 */
[----:B0-----:R-:W-:-:S05]  /*0240*/  IMAD.WIDE R2, R3, 0x4, R4 ;  /* 0x0000000403027825 */ /* 0x001fca00078e0204 */
[----:B------:R-:W-:Y:S01]  /*0250*/  STG.E desc[UR4][R2.64], R7 ;  /* 0x0000000702007986 */ /* 0x000fe2000c101904 */
[----:B------:R-:W-:Y:S05]  /*0260*/  EXIT ;  /* 0x000000000000794d */ /* 0x000fea0003800000 */
        .weak           $__internal_0_$__cuda_sm20_rcp_rn_f32_slowpath
        .type           $__internal_0_$__cuda_sm20_rcp_rn_f32_slowpath,@function
        .size           $__internal_0_$__cuda_sm20_rcp_rn_f32_slowpath,(.L_x_8 - $__internal_0_$__cuda_sm20_rcp_rn_f32_slowpath)
$__internal_0_$__cuda_sm20_rcp_rn_f32_slowpath:
[----:B------:R-:W-:Y:S01]  /*0270*/  IMAD.SHL.U32 R2, R0, 0x2, RZ ;  /* 0x0000000200027824 */ /* 0x000fe200078e00ff */
[----:B------:R-:W-:Y:S04]  /*0280*/  BSSY.RECONVERGENT B1, `(.L_x_3) ;  /* 0x0000030000017945 */ /* 0x000fe80003800200 */
[----:B------:R-:W-:-:S04]  /*0290*/  SHF.R.U32.HI R2, RZ, 0x18, R2 ;  /* 0x00000018ff027819 */ /* 0x000fc80000011602 */
[----:B------:R-:W-:-:S13]  /*02a0*/  ISETP.NE.U32.AND P0, PT, R2, RZ, PT ;  /* 0x000000ff0200720c */ /* 0x000fda0003f05070 */
[----:B------:R-:W-:Y:S05]  /*02b0*/  @P0 BRA `(.L_x_4) ;  /* 0x0000000000280947 */ /* 0x000fea0003800000 */
[----:B------:R-:W-:-:S04]  /*02c0*/  SHF.L.U32 R2, R0, 0x1, RZ ;  /* 0x0000000100027819 */ /* 0x000fc800000006ff */
[----:B------:R-:W-:-:S13]  /*02d0*/  ISETP.NE.AND P0, PT, R2, RZ, PT ;  /* 0x000000ff0200720c */ /* 0x000fda0003f05270 */
[----:B------:R-:W-:Y:S01]  /*02e0*/  @P0 FFMA R6, R0, 1.84467440737095516160e+19, RZ ;  /* 0x5f80000000060823 */ /* 0x000fe200000000ff */
[----:B------:R-:W-:Y:S08]  /*02f0*/  @!P0 MUFU.RCP R5, R0 ;  /* 0x0000000000058308 */ /* 0x000ff00000001000 */
[----:B------:R-:W0:Y:S02]  /*0300*/  @P0 MUFU.RCP R7, R6 ;  /* 0x0000000600070308 */ /* 0x000e240000001000 */
[----:B0-----:R-:W-:-:S04]  /*0310*/  @P0 FFMA R2, R6, R7, -1 ;  /* 0xbf80000006020423 */ /* 0x001fc80000000007 */
[----:B------:R-:W-:-:S04]  /*0320*/  @P0 FADD.FTZ R2, -R2, -RZ ;  /* 0x800000ff02020221 */ /* 0x000fc80000010100 */
[----:B------:R-:W-:-:S04]  /*0330*/  @P0 FFMA R2, R7, R2, R7 ;  /* 0x0000000207020223 */ /* 0x000fc80000000007 */
[----:B------:R-:W-:Y:S01]  /*0340*/  @P0 FFMA R5, R2, 1.84467440737095516160e+19, RZ ;  /* 0x5f80000002050823 */ /* 0x000fe200000000ff */
[----:B------:R-:W-:Y:S06]  /*0350*/  BRA `(.L_x_5) ;  /* 0x0000000000887947 */ /* 0x000fec0003800000 */
.L_x_4:
[----:B------:R-:W-:-:S05]  /*0360*/  VIADD R5, R2, 0xffffff03 ;  /* 0xffffff0302057836 */ /* 0x000fca0000000000 */
[----:B------:R-:W-:-:S13]  /*0370*/  ISETP.GT.U32.AND P0, PT, R5, 0x1, PT ;  /* 0x000000010500780c */ /* 0x000fda0003f04070 */
[----:B------:R-:W-:Y:S05]  /*0380*/  @P0 BRA `(.L_x_6) ;  /* 0x0000000000780947 */ /* 0x000fea0003800000 */
[----:B------:R-:W-:Y:S01]  /*0390*/  LOP3.LUT R6, R0, 0x7fffff, RZ, 0xc0, !PT ;  /* 0x007fffff00067812 */ /* 0x000fe200078ec0ff */
[----:B------:R-:W-:-:S03]  /*03a0*/  IMAD.MOV.U32 R10, RZ, RZ, 0x3 ;  /* 0x00000003ff0a7424 */ /* 0x000fc600078e00ff */
[----:B------:R-:W-:Y:S02]  /*03b0*/  LOP3.LUT R6, R6, 0x3f800000, RZ, 0xfc, !PT ;  /* 0x3f80000006067812 */ /* 0x000fe400078efcff */
[----:B------:R-:W-:Y:S02]  /*03c0*/  SHF.L.U32 R11, R10, R5, RZ ;  /* 0x000000050a0b7219 */ /* 0x000fe400000006ff */
[----:B------:R-:W0:Y:S02]  /*03d0*/  MUFU.RCP R7, R6 ;  /* 0x0000000600077308 */ /* 0x000e240000001000 */
[----:B0-----:R-:W-:-:S04]  /*03e0*/  FFMA R8, R6, R7, -1 ;  /* 0xbf80000006087423 */ /* 0x001fc80000000007 */
[----:B------:R-:W-:-:S04]  /*03f0*/  FADD.FTZ R8, -R8, -RZ ;  /* 0x800000ff08087221 */ /* 0x000fc80000010100 */
[CCC-:B------:R-:W-:Y:S01]  /*0400*/  FFMA.RM R9, R7.reuse, R8.reuse, R7.reuse ;  /* 0x0000000807097223 */ /* 0x1c0fe20000004007 */
[----:B------:R-:W-:-:S04]  /*0410*/  FFMA.RP R8, R7, R8, R7 ;  /* 0x0000000807087223 */ /* 0x000fc80000008007 */
[C---:B------:R-:W-:Y:S02]  /*0420*/  LOP3.LUT R7, R9.reuse, 0x7fffff, RZ, 0xc0, !PT ;  /* 0x007fffff09077812 */ /* 0x040fe400078ec0ff */
[----:B------:R-:W-:Y:S02]  /*0430*/  FSETP.NEU.FTZ.AND P0, PT, R9, R8, PT ;  /* 0x000000080900720b */ /* 0x000fe40003f1d000 */
[----:B------:R-:W-:Y:S02]  /*0440*/  LOP3.LUT R8, R7, 0x800000, RZ, 0xfc, !PT ;  /* 0x0080000007087812 */ /* 0x000fe400078efcff */
[----:B------:R-:W-:Y:S02]  /*0450*/  SEL R7, RZ, 0xffffffff, !P0 ;  /* 0xffffffffff077807 */ /* 0x000fe40004000000 */
[----:B------:R-:W-:Y:S02]  /*0460*/  LOP3.LUT R6, R11, R8, RZ, 0xc0, !PT ;  /* 0x000000080b067212 */ /* 0x000fe400078ec0ff */
[----:B------:R-:W-:-:S02]  /*0470*/  IADD3 R7, PT, PT, -R7, RZ, RZ ;  /* 0x000000ff07077210 */ /* 0x000fc40007ffe1ff */
[-C--:B------:R-:W-:Y:S02]  /*0480*/  SHF.R.U32.HI R6, RZ, R5.reuse, R6 ;  /* 0x00000005ff067219 */ /* 0x080fe40000011606 */
[----:B------:R-:W-:Y:S02]  /*0490*/  LOP3.LUT P1, RZ, R7, R5, R8, 0xf8, !PT ;  /* 0x0000000507ff7212 */ /* 0x000fe4000782f808 */
[C---:B------:R-:W-:Y:S02]  /*04a0*/  LOP3.LUT P0, RZ, R6.reuse, 0x1, RZ, 0xc0, !PT ;  /* 0x0000000106ff7812 */ /* 0x040fe4000780c0ff */
[----:B------:R-:W-:-:S04]  /*04b0*/  LOP3.LUT P2, RZ, R6, 0x2, RZ, 0xc0, !PT ;  /* 0x0000000206ff7812 */ /* 0x000fc8000784c0ff */
[----:B------:R-:W-:Y:S02]  /*04c0*/  PLOP3.LUT P0, PT, P0, P1, P2, 0xe0, 0x0 ;  /* 0x000000000000781c */ /* 0x000fe40000703c20 */
[----:B------:R-:W-:Y:S02]  /*04d0*/  LOP3.LUT P1, RZ, R0, 0x7fffff, RZ, 0xc0, !PT ;  /* 0x007fffff00ff7812 */ /* 0x000fe4000782c0ff */
[----:B------:R-:W-:-:S05]  /*04e0*/  SEL R5, RZ, 0x1, !P0 ;  /* 0x00000001ff057807 */ /* 0x000fca0004000000 */
[----:B------:R-:W-:-:S05]  /*04f0*/  IMAD.MOV R5, RZ, RZ, -R5 ;  /* 0x000000ffff057224 */ /* 0x000fca00078e0a05 */
[----:B------:R-:W-:Y:S02]  /*0500*/  ISETP.GE.AND P0, PT, R5, RZ, PT ;  /* 0x000000ff0500720c */ /* 0x000fe40003f06270 */
[----:B------:R-:W-:-:S04]  /*0510*/  IADD3 R5, PT, PT, R2, -0xfc, RZ ;  /* 0xffffff0402057810 */ /* 0x000fc80007ffe0ff */
[----:B------:R-:W-:-:S07]  /*0520*/  SHF.R.U32.HI R5, RZ, R5, R8 ;  /* 0x00000005ff057219 */ /* 0x000fce0000011608 */
[----:B------:R-:W-:-:S05]  /*0530*/  @!P0 VIADD R5, R5, 0x1 ;  /* 0x0000000105058836 */ /* 0x000fca0000000000 */
[----:B------:R-:W-:-:S04]  /*0540*/  @!P1 SHF.L.U32 R5, R5, 0x1, RZ ;  /* 0x0000000105059819 */ /* 0x000fc800000006ff */
[----:B------:R-:W-:Y:S01]  /*0550*/  LOP3.LUT R5, R5, 0x80000000, R0, 0xf8, !PT ;  /* 0x8000000005057812 */ /* 0x000fe200078ef800 */
[----:B------:R-:W-:Y:S06]  /*0560*/  BRA `(.L_x_5) ;  /* 0x0000000000047947 */ /* 0x000fec0003800000 */
.L_x_6:
[----:B------:R0:W1:Y:S02]  /*0570*/  MUFU.RCP R5, R0 ;  /* 0x0000000000057308 */ /* 0x0000640000001000 */
.L_x_5:
[----:B------:R-:W-:Y:S05]  /*0580*/  BSYNC.RECONVERGENT B1 ;  /* 0x0000000000017941 */ /* 0x000fea0003800200 */
.L_x_3:
[----:B-1----:R-:W-:Y:S02]  /*0590*/  IMAD.MOV.U32 R7, RZ, RZ, R5 ;  /* 0x000000ffff077224 */ /* 0x002fe400078e0005 */
[----:B------:R-:W-:-:S04]  /*05a0*/  HFMA2 R5, -RZ, RZ, 0, 0 ;  /* 0x00000000ff057431 */ /* 0x000fc800000001ff */
[----:B0-----:R-:W-:Y:S05]  /*05b0*/  RET.REL.NODEC R4 `(_Z13sigmoidKernelPKfPfi) ;  /* 0xfffffff804907950 */ /* 0x001fea0003c3ffff */
.L_x_7:
[----:B------:R-:W-:-:S00]  /*05c0*/  BRA `(.L_x_7) ;  /* 0xfffffffc00fc7947 */ /* 0x000fc0000383ffff */
[----:B------:R-:W-:-:S00]  /*05d0*/  NOP ;  /* 0x0000000000007918 */ /* 0x000fc00000000000 */
        /* <DEDUP_REMOVED lines=10> */
.L_x_8:


//--------------------- .nv.shared.reserved.0     --------------------------
	.section	.nv.shared.reserved.0,"aw",@nobits
	.weak		__nv_reservedSMEM_offset_0_alias
	.size		__nv_reservedSMEM_offset_0_alias, 0, 64
	.other		__nv_reservedSMEM_offset_0_alias,@"STO_CUDA_RESERVED_SHARED STV_DEFAULT"
__nv_reservedSMEM_offset_0_alias:
	.zero		0
	.zero		64


//--------------------- .nv.constant0._Z13sigmoidKernelPKfPfi --------------------------
	.section	.nv.constant0._Z13sigmoidKernelPKfPfi,"a",@progbits
	.sectionflags	@""
	.align	4
.nv.constant0._Z13sigmoidKernelPKfPfi:
	.zero		916


//--------------------- SYMBOLS --------------------------

	.type		.nv.reservedSmem.offset0,@object
	.size		.nv.reservedSmem.offset0,0x4
